//
// Generated by NVIDIA NVVM Compiler
//
// Compiler Build ID: CL-36424714
// Cuda compilation tools, release 13.0, V13.0.88
// Based on NVVM 20.0.0
//

.version 9.0
.target sm_100
.address_size 64

	// .globl	_Z10cuda_hellov
.extern .func  (.param .b32 func_retval0) vprintf
(
	.param .b64 vprintf_param_0,
	.param .b64 vprintf_param_1
)
;
.global .align 1 .b8 $str[29] = {72, 101, 108, 108, 111, 32, 87, 111, 114, 108, 100, 32, 102, 114, 111, 109, 32, 71, 80, 85, 33, 32, 37, 100, 32, 37, 100, 10};

.visible .entry _Z10cuda_hellov()
{
	.local .align 8 .b8 	__local_depot0[8];
	.reg .b64 	%SP;
	.reg .b64 	%SPL;
	.reg .b32 	%r<11>;
	.reg .b64 	%rd<5>;

	mov.u64 	%SPL, __local_depot0;
	cvta.local.u64 	%SP, %SPL;
	add.u64 	%rd1, %SP, 0;
	add.u64 	%rd2, %SPL, 0;
	mov.u32 	%r1, %ctaid.x;
	mov.u32 	%r2, %ntid.x;
	mov.u32 	%r3, %tid.x;
	mad.lo.s32 	%r4, %r1, %r2, %r3;
	mov.u32 	%r5, %ctaid.y;
	mov.u32 	%r6, %ntid.y;
	mov.u32 	%r7, %tid.y;
	mad.lo.s32 	%r8, %r5, %r6, %r7;
	st.local.v2.u32 	[%rd2], {%r4, %r8};
	mov.u64 	%rd3, $str;
	cvta.global.u64 	%rd4, %rd3;
	{ // callseq 0, 0
	.param .b64 param0;
	st.param.b64 	[param0], %rd4;
	.param .b64 param1;
	st.param.b64 	[param1], %rd1;
	.param .b32 retval0;
	call.uni (retval0), 
	vprintf, 
	(
	param0, 
	param1
	);
	ld.param.b32 	%r9, [retval0];
	} // callseq 0
	ret;

}


// ===== COMPILED SASS (sm_100) =====

	.target	sm_100

	.elftype	@"ET_EXEC"


//--------------------- .note.nv.tkinfo           --------------------------
	.section	.note.nv.tkinfo,"",@"SHT_NOTE"
	.sectionflags	@"SHF_NOTE_NV_TKINFO"
	.tkinfo
        /*0018*/ 	.word	0x00000002
        /*0030*/ 	.string	""
        /*0030*/ 	.string	"ptxas"
        /*0030*/ 	.string	"Cuda compilation tools, release 13.0, V13.0.88"
        /*0030*/ 	.string	"Build cuda_13.0.r13.0/compiler.36424714_0"
        /*0030*/ 	.string	"-arch sm_100 -m 64 "



//--------------------- .note.nv.cuinfo           --------------------------
	.section	.note.nv.cuinfo,"",@"SHT_NOTE"
	.sectionflags	@"SHF_NOTE_NV_CUINFO"
        /*0018*/ 	.short	0x0002
        /*001a*/ 	.short	0x0064
        /*001c*/ 	.short	0x0082
	.zero		2


//--------------------- .nv.info                  --------------------------
	.section	.nv.info,"",@"SHT_CUDA_INFO"
	.align	4


	//----- nvinfo : EIATTR_REGCOUNT
	.align		4
        /*0000*/ 	.byte	0x04, 0x2f
        /*0002*/ 	.short	(.L_2 - .L_1)
	.align		4
.L_1:
        /*0004*/ 	.word	index@(_Z10cuda_hellov)
        /*0008*/ 	.word	0x00000018


	//----- nvinfo : EIATTR_FRAME_SIZE
	.align		4
.L_2:
        /*000c*/ 	.byte	0x04, 0x11
        /*000e*/ 	.short	(.L_4 - .L_3)
	.align		4
.L_3:
        /*0010*/ 	.word	index@(_Z10cuda_hellov)
        /*0014*/ 	.word	0x00000008


	//----- nvinfo : EIATTR_MIN_STACK_SIZE
	.align		4
.L_4:
        /*0018*/ 	.byte	0x04, 0x12
        /*001a*/ 	.short	(.L_6 - .L_5)
	.align		4
.L_5:
        /*001c*/ 	.word	index@(_Z10cuda_hellov)
        /*0020*/ 	.word	0x00000008
.L_6:


//--------------------- .nv.compat                --------------------------
	.section	.nv.compat,"",@"SHT_CUDA_COMPAT_INFO"
	.align	4
        /*0000*/ 	.byte	0x02, 0x09, 0x00, 0x00, 0x02, 0x02, 0x01, 0x00, 0x02, 0x05, 0x05, 0x00, 0x03, 0x07, 0x01, 0x01
        /*0010*/ 	.byte	0x02, 0x03, 0x00, 0x00, 0x02, 0x06, 0x01, 0x00, 0x04, 0x0b, 0x08, 0x00, 0x09, 0x00, 0x00, 0x00
        /*0020*/ 	.byte	0x00, 0x00, 0x00, 0x00


//--------------------- .nv.info._Z10cuda_hellov  --------------------------
	.section	.nv.info._Z10cuda_hellov,"",@"SHT_CUDA_INFO"
	.sectionflags	@""
	.align	4


	//----- nvinfo : EIATTR_CUDA_API_VERSION
	.align		4
        /*0000*/ 	.byte	0x04, 0x37
        /*0002*/ 	.short	(.L_8 - .L_7)
.L_7:
        /*0004*/ 	.word	0x00000082


	//----- nvinfo : EIATTR_SPARSE_MMA_MASK
	.align		4
.L_8:
        /*0008*/ 	.byte	0x03, 0x50
        /*000a*/ 	.short	0x0000


	//----- nvinfo : EIATTR_MAXREG_COUNT
	.align		4
        /*000c*/ 	.byte	0x03, 0x1b
        /*000e*/ 	.short	0x00ff


	//----- nvinfo : EIATTR_EXTERNS
	.align		4
        /*0010*/ 	.byte	0x04, 0x0f
        /*0012*/ 	.short	(.L_10 - .L_9)


	//   ....[0]....
	.align		4
.L_9:
        /*0014*/ 	.word	index@(vprintf)


	//----- nvinfo : EIATTR_MERCURY_ISA_VERSION
	.align		4
.L_10:
        /*0018*/ 	.byte	0x03, 0x5f
        /*001a*/ 	.short	0x0101


	//----- nvinfo : EIATTR_VRC_CTA_INIT_COUNT
	.align		4
        /*001c*/ 	.byte	0x02, 0x4a
	.zero		1
	.zero		1


	//----- nvinfo : EIATTR_SYSCALL_OFFSETS
	.align		4
        /*0020*/ 	.byte	0x04, 0x46
        /*0022*/ 	.short	(.L_12 - .L_11)


	//   ....[0]....
.L_11:
        /*0024*/ 	.word	0x00000150


	//----- nvinfo : EIATTR_EXIT_INSTR_OFFSETS
	.align		4
.L_12:
        /*0028*/ 	.byte	0x04, 0x1c
        /*002a*/ 	.short	(.L_14 - .L_13)


	//   ....[0]....
.L_13:
        /*002c*/ 	.word	0x00000160


	//----- nvinfo : EIATTR_SW_WAR
	.align		4
.L_14:
        /*0030*/ 	.byte	0x04, 0x36
        /*0032*/ 	.short	(.L_16 - .L_15)
.L_15:
        /*0034*/ 	.word	0x00000008
.L_16:


//--------------------- .nv.callgraph             --------------------------
	.section	.nv.callgraph,"",@"SHT_CUDA_CALLGRAPH"
	.align	4
	.sectionentsize	8
	.align		4
        /*0000*/ 	.word	0x00000000
	.align		4
        /*0004*/ 	.word	0xffffffff
	.align		4
        /*0008*/ 	.word	index@(_Z10cuda_hellov)
	.align		4
        /*000c*/ 	.word	index@(vprintf)
	.align		4
        /*0010*/ 	.word	0x00000000
	.align		4
        /*0014*/ 	.word	0xfffffffe
	.align		4
        /*0018*/ 	.word	0x00000000
	.align		4
        /*001c*/ 	.word	0xfffffffd
	.align		4
        /*0020*/ 	.word	0x00000000
	.align		4
        /*0024*/ 	.word	0xfffffffc


//--------------------- .nv.constant4             --------------------------
	.section	.nv.constant4,"a",@progbits
	.align	8
	.align		8
.nv.constant4:
        /*0000*/ 	.dword	vprintf
	.align		8
        /*0008*/ 	.dword	$str


//--------------------- .text._Z10cuda_hellov     --------------------------
	.section	.text._Z10cuda_hellov,"ax",@progbits
	.align	128
        .global         _Z10cuda_hellov
        .type           _Z10cuda_hellov,@function
        .size           _Z10cuda_hellov,(.L_x_2 - _Z10cuda_hellov)
        .other          _Z10cuda_hellov,@"STO_CUDA_ENTRY STV_DEFAULT"
_Z10cuda_hellov:
.text._Z10cuda_hellov:
[----:B------:R-:W0:Y:S01]  /*0000*/  LDC R1, c[0x0][0x37c] ;  /* 0x0000df00ff017b82 */ /* 0x000e220000000800 */
[----:B------:R-:W1:Y:S01]  /*0010*/  S2R R3, SR_TID.X ;  /* 0x0000000000037919 */ /* 0x000e620000002100 */
[----:B------:R-:W2:Y:S06]  /*0020*/  LDCU UR5, c[0x0][0x2fc] ;  /* 0x00005f80ff0577ac */ /* 0x000eac0008000800 */
[----:B------:R-:W1:Y:S01]  /*0030*/  S2UR UR4, SR_CTAID.X ;  /* 0x00000000000479c3 */ /* 0x000e620000002500 */
[----:B0-----:R-:W-:Y:S01]  /*0040*/  VIADD R1, R1, 0xfffffff8 ;  /* 0xfffffff801017836 */ /* 0x001fe20000000000 */
[----:B------:R-:W0:Y:S06]  /*0050*/  S2R R5, SR_TID.Y ;  /* 0x0000000000057919 */ /* 0x000e2c0000002200 */
[----:B------:R-:W1:Y:S08]  /*0060*/  LDC R2, c[0x0][0x360] ;  /* 0x0000d800ff027b82 */ /* 0x000e700000000800 */
[----:B------:R-:W0:Y:S08]  /*0070*/  S2UR UR6, SR_CTAID.Y ;  /* 0x00000000000679c3 */ /* 0x000e300000002600 */
[----:B------:R-:W0:Y:S01]  /*0080*/  LDC R0, c[0x0][0x364] ;  /* 0x0000d900ff007b82 */ /* 0x000e220000000800 */
[----:B-1----:R-:W-:Y:S01]  /*0090*/  IMAD R2, R2, UR4, R3 ;  /* 0x0000000402027c24 */ /* 0x002fe2000f8e0203 */
[----:B------:R-:W1:Y:S01]  /*00a0*/  LDCU UR4, c[0x0][0x2f8] ;  /* 0x00005f00ff0477ac */ /* 0x000e620008000800 */
[----:B0-----:R-:W-:Y:S01]  /*00b0*/  IMAD R3, R0, UR6, R5 ;  /* 0x0000000600037c24 */ /* 0x001fe2000f8e0205 */
[----:B------:R-:W-:Y:S01]  /*00c0*/  MOV R0, 0x0 ;  /* 0x0000000000007802 */ /* 0x000fe20000000f00 */
[----:B------:R-:W0:Y:S01]  /*00d0*/  LDCU.64 UR6, c[0x4][0x8] ;  /* 0x01000100ff0677ac */ /* 0x000e220008000a00 */
[----:B-1----:R-:W-:-:S02]  /*00e0*/  IADD3 R6, P0, PT, R1, UR4, RZ ;  /* 0x0000000401067c10 */ /* 0x002fc4000ff1e0ff */
[----:B------:R1:W-:Y:S01]  /*00f0*/  STL.64 [R1], R2 ;  /* 0x0000000201007387 */ /* 0x0003e20000100a00 */
[----:B------:R1:W3:Y:S01]  /*0100*/  LDC.64 R8, c[0x4][R0] ;  /* 0x0100000000087b82 */ /* 0x0002e20000000a00 */
[----:B--2---:R-:W-:Y:S01]  /*0110*/  IADD3.X R7, PT, PT, RZ, UR5, RZ, P0, !PT ;  /* 0x00000005ff077c10 */ /* 0x004fe200087fe4ff */
[----:B0-----:R-:W-:Y:S01]  /*0120*/  IMAD.U32 R4, RZ, RZ, UR6 ;  /* 0x00000006ff047e24 */ /* 0x001fe2000f8e00ff */
[----:B-1----:R-:W-:-:S07]  /*0130*/  MOV R5, UR7 ;  /* 0x0000000700057c02 */ /* 0x002fce0008000f00 */
[----:B------:R-:W-:-:S07]  /*0140*/  LEPC R20, `(.L_x_0) ;  /* 0x000000001014794e */ /* 0x000fce0000000000 */
[----:B---3--:R-:W-:Y:S05]  /*0150*/  CALL.ABS.NOINC R8 ;  /* 0x0000000008007343 */ /* 0x008fea0003c00000 */
.L_x_0:
[----:B------:R-:W-:Y:S05]  /*0160*/  EXIT ;  /* 0x000000000000794d */ /* 0x000fea0003800000 */
.L_x_1:
[----:B------:R-:W-:-:S00]  /*0170*/  BRA `(.L_x_1) ;  /* 0xfffffffc00fc7947 */ /* 0x000fc0000383ffff */
[----:B------:R-:W-:-:S00]  /*0180*/  NOP ;  /* 0x0000000000007918 */ /* 0x000fc00000000000 */
[----:B------:R-:W-:-:S00]  /*0190*/  NOP ;  /* 0x0000000000007918 */ /* 0x000fc00000000000 */
[----:B------:R-:W-:-:S00]  /*01a0*/  NOP ;  /* 0x0000000000007918 */ /* 0x000fc00000000000 */
[----:B------:R-:W-:-:S00]  /*01b0*/  NOP ;  /* 0x0000000000007918 */ /* 0x000fc00000000000 */
[----:B------:R-:W-:-:S00]  /*01c0*/  NOP ;  /* 0x0000000000007918 */ /* 0x000fc00000000000 */
[----:B------:R-:W-:-:S00]  /*01d0*/  NOP ;  /* 0x0000000000007918 */ /* 0x000fc00000000000 */
[----:B------:R-:W-:-:S00]  /*01e0*/  NOP ;  /* 0x0000000000007918 */ /* 0x000fc00000000000 */
[----:B------:R-:W-:-:S00]  /*01f0*/  NOP ;  /* 0x0000000000007918 */ /* 0x000fc00000000000 */
.L_x_2:


//--------------------- .nv.global.init           --------------------------
	.section	.nv.global.init,"aw",@progbits
.nv.global.init:
	.type		$str,@object
	.size		$str,(.L_0 - $str)
$str:
        /*0000*/ 	.byte	0x48, 0x65, 0x6c, 0x6c, 0x6f, 0x20, 0x57, 0x6f, 0x72, 0x6c, 0x64, 0x20, 0x66, 0x72, 0x6f, 0x6d
        /*0010*/ 	.byte	0x20, 0x47, 0x50, 0x55, 0x21, 0x20, 0x25, 0x64, 0x20, 0x25, 0x64, 0x0a, 0x00
.L_0:


//--------------------- .nv.shared.reserved.0     --------------------------
	.section	.nv.shared.reserved.0,"aw",@nobits
	.weak		__nv_reservedSMEM_offset_0_alias
	.size		__nv_reservedSMEM_offset_0_alias, 0, 64
	.other		__nv_reservedSMEM_offset_0_alias,@"STO_CUDA_RESERVED_SHARED STV_DEFAULT"
__nv_reservedSMEM_offset_0_alias:
	.zero		0
	.zero		64


//--------------------- .nv.constant0._Z10cuda_hellov --------------------------
	.section	.nv.constant0._Z10cuda_hellov,"a",@progbits
	.sectionflags	@""
	.align	4
.nv.constant0._Z10cuda_hellov:
	.zero		896


//--------------------- SYMBOLS --------------------------

	.type		.nv.reservedSmem.offset0,@object
	.size		.nv.reservedSmem.offset0,0x4
	.type		vprintf,@function
